	.headerflags	@"EF_CUDA_TEXMODE_UNIFIED EF_CUDA_64BIT_ADDRESS EF_CUDA_ACCELERATORS EF_CUDA_SM90 EF_CUDA_VIRTUAL_SM(EF_CUDA_SM90)"
	.elftype	@"ET_EXEC"


//--------------------- .nv.info                  --------------------------
	.section	.nv.info,"",@"SHT_CUDA_INFO"
	.align	4


	//----- nvinfo : EIATTR_REGCOUNT
	.align		4
        /*0000*/ 	.byte	0x04, 0x2f
        /*0002*/ 	.short	(.L_2 - .L_1)
	.align		4
.L_1:
        /*0004*/ 	.word	index@(triton_poi_fused__to_copy_clamp_floor_sub_8)
        /*0008*/ 	.word	0x00000008


	//----- nvinfo : EIATTR_MIN_STACK_SIZE
	.align		4
.L_2:
        /*000c*/ 	.byte	0x04, 0x12
        /*000e*/ 	.short	(.L_4 - .L_3)
	.align		4
.L_3:
        /*0010*/ 	.word	index@(triton_poi_fused__to_copy_clamp_floor_sub_8)
        /*0014*/ 	.word	0x00000000


	//----- nvinfo : EIATTR_FRAME_SIZE
	.align		4
.L_4:
        /*0018*/ 	.byte	0x04, 0x11
        /*001a*/ 	.short	(.L_6 - .L_5)
	.align		4
.L_5:
        /*001c*/ 	.word	index@(triton_poi_fused__to_copy_clamp_floor_sub_8)
        /*0020*/ 	.word	0x00000000


	//----- nvinfo : EIATTR_MIN_STACK_SIZE
	.align		4
.L_6:
        /*0024*/ 	.byte	0x04, 0x12
        /*0026*/ 	.short	(.L_8 - .L_7)
	.align		4
.L_7:
        /*0028*/ 	.word	index@(triton_poi_fused__to_copy_clamp_floor_sub_8)
        /*002c*/ 	.word	0x00000000
.L_8:


//--------------------- .nv.info.triton_poi_fused__to_copy_clamp_floor_sub_8 --------------------------
	.section	.nv.info.triton_poi_fused__to_copy_clamp_floor_sub_8,"",@"SHT_CUDA_INFO"
	.sectionflags	@""
	.align	4


	//----- nvinfo : EIATTR_CUDA_API_VERSION
	.align		4
        /*0000*/ 	.byte	0x04, 0x37
        /*0002*/ 	.short	(.L_10 - .L_9)
.L_9:
        /*0004*/ 	.word	0x0000007c


	//----- nvinfo : EIATTR_KPARAM_INFO
	.align		4
.L_10:
        /*0008*/ 	.byte	0x04, 0x17
        /*000a*/ 	.short	(.L_12 - .L_11)
.L_11:
        /*000c*/ 	.word	0x00000000
        /*0010*/ 	.short	0x0001
        /*0012*/ 	.short	0x0008
        /*0014*/ 	.byte	0x00, 0xf0, 0x11, 0x00


	//----- nvinfo : EIATTR_KPARAM_INFO
	.align		4
.L_12:
        /*0018*/ 	.byte	0x04, 0x17
        /*001a*/ 	.short	(.L_14 - .L_13)
.L_13:
        /*001c*/ 	.word	0x00000000
        /*0020*/ 	.short	0x0000
        /*0022*/ 	.short	0x0000
        /*0024*/ 	.byte	0x00, 0xf4, 0x21, 0x00


	//----- nvinfo : EIATTR_SPARSE_MMA_MASK
	.align		4
.L_14:
        /*0028*/ 	.byte	0x03, 0x50
        /*002a*/ 	.short	0x0000


	//----- nvinfo : EIATTR_MAXREG_COUNT
	.align		4
        /*002c*/ 	.byte	0x03, 0x1b
        /*002e*/ 	.short	0x00ff


	//----- nvinfo : EIATTR_EXIT_INSTR_OFFSETS
	.align		4
        /*0030*/ 	.byte	0x04, 0x1c
        /*0032*/ 	.short	(.L_16 - .L_15)


	//   ....[0]....
.L_15:
        /*0034*/ 	.word	0x00000100


	//   ....[1]....
        /*0038*/ 	.word	0x00000130


	//----- nvinfo : EIATTR_REQNTID
	.align		4
.L_16:
        /*003c*/ 	.byte	0x04, 0x10
        /*003e*/ 	.short	(.L_18 - .L_17)
.L_17:
        /*0040*/ 	.word	0x00000020
        /*0044*/ 	.word	0x00000001
        /*0048*/ 	.word	0x00000001


	//----- nvinfo : EIATTR_CBANK_PARAM_SIZE
	.align		4
.L_18:
        /*004c*/ 	.byte	0x03, 0x19
        /*004e*/ 	.short	0x000c


	//----- nvinfo : EIATTR_PARAM_CBANK
	.align		4
        /*0050*/ 	.byte	0x04, 0x0a
        /*0052*/ 	.short	(.L_20 - .L_19)
	.align		4
.L_19:
        /*0054*/ 	.word	index@(.nv.constant0.triton_poi_fused__to_copy_clamp_floor_sub_8)
        /*0058*/ 	.short	0x0210
        /*005a*/ 	.short	0x000c


	//----- nvinfo : EIATTR_SW_WAR
	.align		4
.L_20:
        /*005c*/ 	.byte	0x04, 0x36
        /*005e*/ 	.short	(.L_22 - .L_21)
.L_21:
        /*0060*/ 	.word	0x00000008
.L_22:


//--------------------- .nv.callgraph             --------------------------
	.section	.nv.callgraph,"",@"SHT_CUDA_CALLGRAPH"
	.align	4
	.sectionentsize	8
	.align		4
        /*0000*/ 	.word	0x00000000
	.align		4
        /*0004*/ 	.word	0xffffffff
	.align		4
        /*0008*/ 	.word	0x00000000
	.align		4
        /*000c*/ 	.word	0xfffffffe
	.align		4
        /*0010*/ 	.word	0x00000000
	.align		4
        /*0014*/ 	.word	0xfffffffd
	.align		4
        /*0018*/ 	.word	0x00000000
	.align		4
        /*001c*/ 	.word	0xfffffffc


//--------------------- .nv.constant4             --------------------------
	.section	.nv.constant4,"a",@progbits
	.align	8
	.align		8
.nv.constant4:
        /*0000*/ 	.dword	_$_str


//--------------------- .text.triton_poi_fused__to_copy_clamp_floor_sub_8 --------------------------
	.section	.text.triton_poi_fused__to_copy_clamp_floor_sub_8,"ax",@progbits
	.align	128
        .global         triton_poi_fused__to_copy_clamp_floor_sub_8
        .type           triton_poi_fused__to_copy_clamp_floor_sub_8,@function
        .size           triton_poi_fused__to_copy_clamp_floor_sub_8,(.L_x_1 - triton_poi_fused__to_copy_clamp_floor_sub_8)
        .other          triton_poi_fused__to_copy_clamp_floor_sub_8,@"STO_CUDA_ENTRY STV_DEFAULT"
triton_poi_fused__to_copy_clamp_floor_sub_8:
.text.triton_poi_fused__to_copy_clamp_floor_sub_8:
[----:B------:R-:W0:Y:S02]  /*0000*/  LDC R1, c[0x0][0x28] ;  /* 0x00000a00ff017b82 */ /* 0x000e240000000800 */
[----:B------:R-:W1:Y:S01]  /*0010*/  S2R R4, SR_TID.X ;  /* 0x0000000000047919 */ /* 0x000e620000002100 */
[----:B------:R-:W2:Y:S01]  /*0020*/  LDC.64 R2, c[0x0][0x210] ;  /* 0x00008400ff027b82 */ /* 0x000ea20000000a00 */
[----:B------:R-:W3:Y:S01]  /*0030*/  S2R R5, SR_CTAID.X ;  /* 0x0000000000057919 */ /* 0x000ee20000002500 */
[C---:B-1----:R-:W-:Y:S02]  /*0040*/  LOP3.LUT R0, R4.reuse, 0x3, RZ, 0xc0, !PT ;  /* 0x0000000304007812 */ /* 0x042fe400078ec0ff */
[----:B------:R-:W-:-:S03]  /*0050*/  LOP3.LUT P0, RZ, R4, 0x1c, RZ, 0xc0, !PT ;  /* 0x0000001c04ff7812 */ /* 0x000fc6000780c0ff */
[----:B---3--:R-:W-:-:S04]  /*0060*/  IMAD R5, R5, 0x4, R0 ;  /* 0x0000000405057824 */ /* 0x008fc800078e0200 */
[C---:B--2---:R-:W-:Y:S01]  /*0070*/  IMAD.WIDE R2, R5.reuse, 0x8, R2 ;  /* 0x0000000805027825 */ /* 0x044fe200078e0202 */
[----:B------:R-:W-:Y:S02]  /*0080*/  I2FP.F32.S32 R0, R5 ;  /* 0x0000000500007245 */ /* 0x000fe40000201400 */
[----:B------:R-:W-:-:S03]  /*0090*/  ISETP.LT.AND P0, PT, R5, 0x4, !P0 ;  /* 0x000000040500780c */ /* 0x000fc60004701270 */
[----:B------:R-:W-:-:S06]  /*00a0*/  FMUL R0, R0, 0.3333333432674407959 ;  /* 0x3eaaaaab00007820 */ /* 0x000fcc0000400000 */
[----:B------:R-:W1:Y:S02]  /*00b0*/  F2I.FTZ.FLOOR.NTZ R0, R0 ;  /* 0x0000000000007305 */ /* 0x000e640000217100 */
[----:B-1----:R-:W-:-:S04]  /*00c0*/  VIMNMX R4, R0, 0x1, !PT ;  /* 0x0000000100047848 */ /* 0x002fc80007fe0100 */
[----:B------:R-:W-:-:S04]  /*00d0*/  VIMNMX R4, R4, 0x2, PT ;  /* 0x0000000204047848 */ /* 0x000fc80003fe0100 */
[----:B------:R-:W-:-:S05]  /*00e0*/  IADD3 R4, P1, R4, -0x1, RZ ;  /* 0xffffffff04047810 */ /* 0x000fca0007f3e0ff */
[----:B------:R-:W-:Y:S01]  /*00f0*/  IMAD.X R5, RZ, RZ, -0x1, P1 ;  /* 0xffffffffff057424 */ /* 0x000fe200008e06ff */
[----:B------:R-:W-:Y:S07]  /*0100*/  @!P0 EXIT ;  /* 0x000000000000894d */ /* 0x000fee0003800000 */
[----:B------:R-:W-:Y:S02]  /*0110*/  ULDC.64 UR4, c[0x0][0x208] ;  /* 0x0000820000047ab9 */ /* 0x000fe40000000a00 */
[----:B------:R-:W-:Y:S01]  /*0120*/  STG.E.64 desc[UR4][R2.64], R4 ;  /* 0x0000000402007986 */ /* 0x000fe2000c101b04 */
[----:B------:R-:W-:Y:S05]  /*0130*/  EXIT ;  /* 0x000000000000794d */ /* 0x000fea0003800000 */
.L_x_0:
[----:B------:R-:W-:-:S00]  /*0140*/  BRA `(.L_x_0) ;  /* 0xfffffffc00fc7947 */ /* 0x000fc0000383ffff */
[----:B------:R-:W-:-:S00]  /*0150*/  NOP ;  /* 0x0000000000007918 */ /* 0x000fc00000000000 */
        /* <DEDUP_REMOVED lines=10> */
.L_x_1:


//--------------------- .nv.global.init           --------------------------
	.section	.nv.global.init,"aw",@progbits
.nv.global.init:
	.type		_$_str,@object
	.size		_$_str,(.L_0 - _$_str)
_$_str:
        /*0000*/ 	.byte	0x5f, 0x5f, 0x43, 0x55, 0x44, 0x41, 0x5f, 0x46, 0x54, 0x5a, 0x00
.L_0:


//--------------------- .nv.constant0.triton_poi_fused__to_copy_clamp_floor_sub_8 --------------------------
	.section	.nv.constant0.triton_poi_fused__to_copy_clamp_floor_sub_8,"a",@progbits
	.sectionflags	@""
	.align	4
.nv.constant0.triton_poi_fused__to_copy_clamp_floor_sub_8:
	.zero		540
